//
// Generated by NVIDIA NVVM Compiler
//
// Compiler Build ID: CL-36424714
// Cuda compilation tools, release 13.0, V13.0.88
// Based on NVVM 20.0.0
//

.version 9.0
.target sm_100
.address_size 64

	// .globl	_Z10addVectorsPfS_S_

.visible .entry _Z10addVectorsPfS_S_(
	.param .u64 .ptr .align 1 _Z10addVectorsPfS_S__param_0,
	.param .u64 .ptr .align 1 _Z10addVectorsPfS_S__param_1,
	.param .u64 .ptr .align 1 _Z10addVectorsPfS_S__param_2
)
{
	.reg .pred 	%p<2>;
	.reg .b32 	%r<5>;
	.reg .b32 	%f<4>;
	.reg .b64 	%rd<11>;

	ld.param.u64 	%rd1, [_Z10addVectorsPfS_S__param_0];
	ld.param.u64 	%rd2, [_Z10addVectorsPfS_S__param_1];
	ld.param.u64 	%rd3, [_Z10addVectorsPfS_S__param_2];
	mov.u32 	%r2, %ctaid.x;
	mov.u32 	%r3, %ntid.x;
	mov.u32 	%r4, %tid.x;
	mad.lo.s32 	%r1, %r2, %r3, %r4;
	setp.gt.s32 	%p1, %r1, 1023;
	@%p1 bra 	$L__BB0_2;
	cvta.to.global.u64 	%rd4, %rd1;
	cvta.to.global.u64 	%rd5, %rd2;
	cvta.to.global.u64 	%rd6, %rd3;
	mul.wide.s32 	%rd7, %r1, 4;
	add.s64 	%rd8, %rd4, %rd7;
	ld.global.f32 	%f1, [%rd8];
	add.s64 	%rd9, %rd5, %rd7;
	ld.global.f32 	%f2, [%rd9];
	add.f32 	%f3, %f1, %f2;
	add.s64 	%rd10, %rd6, %rd7;
	st.global.f32 	[%rd10], %f3;
$L__BB0_2:
	ret;

}


// ===== COMPILED SASS (sm_100) =====

	.target	sm_100

	.elftype	@"ET_EXEC"


//--------------------- .note.nv.tkinfo           --------------------------
	.section	.note.nv.tkinfo,"",@"SHT_NOTE"
	.sectionflags	@"SHF_NOTE_NV_TKINFO"
	.tkinfo
        /*0018*/ 	.word	0x00000002
        /*0030*/ 	.string	""
        /*0030*/ 	.string	"ptxas"
        /*0030*/ 	.string	"Cuda compilation tools, release 13.0, V13.0.88"
        /*0030*/ 	.string	"Build cuda_13.0.r13.0/compiler.36424714_0"
        /*0030*/ 	.string	"-arch sm_100 -m 64 "



//--------------------- .note.nv.cuinfo           --------------------------
	.section	.note.nv.cuinfo,"",@"SHT_NOTE"
	.sectionflags	@"SHF_NOTE_NV_CUINFO"
        /*0018*/ 	.short	0x0002
        /*001a*/ 	.short	0x0064
        /*001c*/ 	.short	0x0082
	.zero		2


//--------------------- .nv.info                  --------------------------
	.section	.nv.info,"",@"SHT_CUDA_INFO"
	.align	4


	//----- nvinfo : EIATTR_REGCOUNT
	.align		4
        /*0000*/ 	.byte	0x04, 0x2f
        /*0002*/ 	.short	(.L_1 - .L_0)
	.align		4
.L_0:
        /*0004*/ 	.word	index@(_Z10addVectorsPfS_S_)
        /*0008*/ 	.word	0x0000000c


	//----- nvinfo : EIATTR_FRAME_SIZE
	.align		4
.L_1:
        /*000c*/ 	.byte	0x04, 0x11
        /*000e*/ 	.short	(.L_3 - .L_2)
	.align		4
.L_2:
        /*0010*/ 	.word	index@(_Z10addVectorsPfS_S_)
        /*0014*/ 	.word	0x00000000


	//----- nvinfo : EIATTR_MIN_STACK_SIZE
	.align		4
.L_3:
        /*0018*/ 	.byte	0x04, 0x12
        /*001a*/ 	.short	(.L_5 - .L_4)
	.align		4
.L_4:
        /*001c*/ 	.word	index@(_Z10addVectorsPfS_S_)
        /*0020*/ 	.word	0x00000000
.L_5:


//--------------------- .nv.compat                --------------------------
	.section	.nv.compat,"",@"SHT_CUDA_COMPAT_INFO"
	.align	4
        /*0000*/ 	.byte	0x02, 0x09, 0x00, 0x00, 0x02, 0x02, 0x01, 0x00, 0x02, 0x05, 0x05, 0x00, 0x03, 0x07, 0x01, 0x01
        /*0010*/ 	.byte	0x02, 0x03, 0x00, 0x00, 0x02, 0x06, 0x01, 0x00, 0x04, 0x0b, 0x08, 0x00, 0x09, 0x00, 0x00, 0x00
        /*0020*/ 	.byte	0x00, 0x00, 0x00, 0x00


//--------------------- .nv.info._Z10addVectorsPfS_S_ --------------------------
	.section	.nv.info._Z10addVectorsPfS_S_,"",@"SHT_CUDA_INFO"
	.sectionflags	@""
	.align	4


	//----- nvinfo : EIATTR_CUDA_API_VERSION
	.align		4
        /*0000*/ 	.byte	0x04, 0x37
        /*0002*/ 	.short	(.L_7 - .L_6)
.L_6:
        /*0004*/ 	.word	0x00000082


	//----- nvinfo : EIATTR_KPARAM_INFO
	.align		4
.L_7:
        /*0008*/ 	.byte	0x04, 0x17
        /*000a*/ 	.short	(.L_9 - .L_8)
.L_8:
        /*000c*/ 	.word	0x00000000
        /*0010*/ 	.short	0x0002
        /*0012*/ 	.short	0x0010
        /*0014*/ 	.byte	0x00, 0xf5, 0x21, 0x00


	//----- nvinfo : EIATTR_KPARAM_INFO
	.align		4
.L_9:
        /*0018*/ 	.byte	0x04, 0x17
        /*001a*/ 	.short	(.L_11 - .L_10)
.L_10:
        /*001c*/ 	.word	0x00000000
        /*0020*/ 	.short	0x0001
        /*0022*/ 	.short	0x0008
        /*0024*/ 	.byte	0x00, 0xf5, 0x21, 0x00


	//----- nvinfo : EIATTR_KPARAM_INFO
	.align		4
.L_11:
        /*0028*/ 	.byte	0x04, 0x17
        /*002a*/ 	.short	(.L_13 - .L_12)
.L_12:
        /*002c*/ 	.word	0x00000000
        /*0030*/ 	.short	0x0000
        /*0032*/ 	.short	0x0000
        /*0034*/ 	.byte	0x00, 0xf5, 0x21, 0x00


	//----- nvinfo : EIATTR_SPARSE_MMA_MASK
	.align		4
.L_13:
        /*0038*/ 	.byte	0x03, 0x50
        /*003a*/ 	.short	0x0000


	//----- nvinfo : EIATTR_MAXREG_COUNT
	.align		4
        /*003c*/ 	.byte	0x03, 0x1b
        /*003e*/ 	.short	0x00ff


	//----- nvinfo : EIATTR_MERCURY_ISA_VERSION
	.align		4
        /*0040*/ 	.byte	0x03, 0x5f
        /*0042*/ 	.short	0x0101


	//----- nvinfo : EIATTR_VRC_CTA_INIT_COUNT
	.align		4
        /*0044*/ 	.byte	0x02, 0x4a
	.zero		1
	.zero		1


	//----- nvinfo : EIATTR_EXIT_INSTR_OFFSETS
	.align		4
        /*0048*/ 	.byte	0x04, 0x1c
        /*004a*/ 	.short	(.L_15 - .L_14)


	//   ....[0]....
.L_14:
        /*004c*/ 	.word	0x00000060


	//   ....[1]....
        /*0050*/ 	.word	0x00000120


	//----- nvinfo : EIATTR_CBANK_PARAM_SIZE
	.align		4
.L_15:
        /*0054*/ 	.byte	0x03, 0x19
        /*0056*/ 	.short	0x0018


	//----- nvinfo : EIATTR_PARAM_CBANK
	.align		4
        /*0058*/ 	.byte	0x04, 0x0a
        /*005a*/ 	.short	(.L_17 - .L_16)
	.align		4
.L_16:
        /*005c*/ 	.word	index@(.nv.constant0._Z10addVectorsPfS_S_)
        /*0060*/ 	.short	0x0380
        /*0062*/ 	.short	0x0018


	//----- nvinfo : EIATTR_SW_WAR
	.align		4
.L_17:
        /*0064*/ 	.byte	0x04, 0x36
        /*0066*/ 	.short	(.L_19 - .L_18)
.L_18:
        /*0068*/ 	.word	0x00000008
.L_19:


//--------------------- .nv.callgraph             --------------------------
	.section	.nv.callgraph,"",@"SHT_CUDA_CALLGRAPH"
	.align	4
	.sectionentsize	8
	.align		4
        /*0000*/ 	.word	0x00000000
	.align		4
        /*0004*/ 	.word	0xffffffff
	.align		4
        /*0008*/ 	.word	0x00000000
	.align		4
        /*000c*/ 	.word	0xfffffffe
	.align		4
        /*0010*/ 	.word	0x00000000
	.align		4
        /*0014*/ 	.word	0xfffffffd
	.align		4
        /*0018*/ 	.word	0x00000000
	.align		4
        /*001c*/ 	.word	0xfffffffc


//--------------------- .text._Z10addVectorsPfS_S_ --------------------------
	.section	.text._Z10addVectorsPfS_S_,"ax",@progbits
	.align	128
        .global         _Z10addVectorsPfS_S_
        .type           _Z10addVectorsPfS_S_,@function
        .size           _Z10addVectorsPfS_S_,(.L_x_1 - _Z10addVectorsPfS_S_)
        .other          _Z10addVectorsPfS_S_,@"STO_CUDA_ENTRY STV_DEFAULT"
_Z10addVectorsPfS_S_:
.text._Z10addVectorsPfS_S_:
[----:B------:R-:W-:Y:S01]  /*0000*/  LDC R1, c[0x0][0x37c] ;  /* 0x0000df00ff017b82 */ /* 0x000fe20000000800 */
[----:B------:R-:W0:Y:S07]  /*0010*/  S2R R0, SR_TID.X ;  /* 0x0000000000007919 */ /* 0x000e2e0000002100 */
[----:B------:R-:W0:Y:S08]  /*0020*/  S2UR UR4, SR_CTAID.X ;  /* 0x00000000000479c3 */ /* 0x000e300000002500 */
[----:B------:R-:W0:Y:S02]  /*0030*/  LDC R9, c[0x0][0x360] ;  /* 0x0000d800ff097b82 */ /* 0x000e240000000800 */
[----:B0-----:R-:W-:-:S05]  /*0040*/  IMAD R9, R9, UR4, R0 ;  /* 0x0000000409097c24 */ /* 0x001fca000f8e0200 */
[----:B------:R-:W-:-:S13]  /*0050*/  ISETP.GT.AND P0, PT, R9, 0x3ff, PT ;  /* 0x000003ff0900780c */ /* 0x000fda0003f04270 */
[----:B------:R-:W-:Y:S05]  /*0060*/  @P0 EXIT ;  /* 0x000000000000094d */ /* 0x000fea0003800000 */
[----:B------:R-:W0:Y:S01]  /*0070*/  LDC.64 R2, c[0x0][0x380] ;  /* 0x0000e000ff027b82 */ /* 0x000e220000000a00 */
[----:B------:R-:W1:Y:S07]  /*0080*/  LDCU.64 UR4, c[0x0][0x358] ;  /* 0x00006b00ff0477ac */ /* 0x000e6e0008000a00 */
[----:B------:R-:W2:Y:S08]  /*0090*/  LDC.64 R4, c[0x0][0x388] ;  /* 0x0000e200ff047b82 */ /* 0x000eb00000000a00 */
[----:B------:R-:W3:Y:S01]  /*00a0*/  LDC.64 R6, c[0x0][0x390] ;  /* 0x0000e400ff067b82 */ /* 0x000ee20000000a00 */
[----:B0-----:R-:W-:-:S06]  /*00b0*/  IMAD.WIDE R2, R9, 0x4, R2 ;  /* 0x0000000409027825 */ /* 0x001fcc00078e0202 */
[----:B-1----:R-:W4:Y:S01]  /*00c0*/  LDG.E R2, desc[UR4][R2.64] ;  /* 0x0000000402027981 */ /* 0x002f22000c1e1900 */
[----:B--2---:R-:W-:-:S06]  /*00d0*/  IMAD.WIDE R4, R9, 0x4, R4 ;  /* 0x0000000409047825 */ /* 0x004fcc00078e0204 */
[----:B------:R-:W4:Y:S01]  /*00e0*/  LDG.E R5, desc[UR4][R4.64] ;  /* 0x0000000404057981 */ /* 0x000f22000c1e1900 */
[----:B---3--:R-:W-:-:S04]  /*00f0*/  IMAD.WIDE R6, R9, 0x4, R6 ;  /* 0x0000000409067825 */ /* 0x008fc800078e0206 */
[----:B----4-:R-:W-:-:S05]  /*0100*/  FADD R9, R2, R5 ;  /* 0x0000000502097221 */ /* 0x010fca0000000000 */
[----:B------:R-:W-:Y:S01]  /*0110*/  STG.E desc[UR4][R6.64], R9 ;  /* 0x0000000906007986 */ /* 0x000fe2000c101904 */
[----:B------:R-:W-:Y:S05]  /*0120*/  EXIT ;  /* 0x000000000000794d */ /* 0x000fea0003800000 */
.L_x_0:
[----:B------:R-:W-:-:S00]  /*0130*/  BRA `(.L_x_0) ;  /* 0xfffffffc00fc7947 */ /* 0x000fc0000383ffff */
[----:B------:R-:W-:-:S00]  /*0140*/  NOP ;  /* 0x0000000000007918 */ /* 0x000fc00000000000 */
        /* <DEDUP_REMOVED lines=11> */
.L_x_1:


//--------------------- .nv.shared.reserved.0     --------------------------
	.section	.nv.shared.reserved.0,"aw",@nobits
	.weak		__nv_reservedSMEM_offset_0_alias
	.size		__nv_reservedSMEM_offset_0_alias, 0, 64
	.other		__nv_reservedSMEM_offset_0_alias,@"STO_CUDA_RESERVED_SHARED STV_DEFAULT"
__nv_reservedSMEM_offset_0_alias:
	.zero		0
	.zero		64


//--------------------- .nv.constant0._Z10addVectorsPfS_S_ --------------------------
	.section	.nv.constant0._Z10addVectorsPfS_S_,"a",@progbits
	.sectionflags	@""
	.align	4
.nv.constant0._Z10addVectorsPfS_S_:
	.zero		920


//--------------------- SYMBOLS --------------------------

	.type		.nv.reservedSmem.offset0,@object
	.size		.nv.reservedSmem.offset0,0x4
